	.headerflags	@"EF_CUDA_TEXMODE_UNIFIED EF_CUDA_64BIT_ADDRESS EF_CUDA_ACCELERATORS EF_CUDA_SM90 EF_CUDA_VIRTUAL_SM(EF_CUDA_SM90)"
	.elftype	@"ET_EXEC"


//--------------------- .nv.info                  --------------------------
	.section	.nv.info,"",@"SHT_CUDA_INFO"
	.align	4


	//----- nvinfo : EIATTR_REGCOUNT
	.align		4
        /*0000*/ 	.byte	0x04, 0x2f
        /*0002*/ 	.short	(.L_1 - .L_0)
	.align		4
.L_0:
        /*0004*/ 	.word	index@(triton_poi_fused_add_clamp_29)
        /*0008*/ 	.word	0x0000000b


	//----- nvinfo : EIATTR_MIN_STACK_SIZE
	.align		4
.L_1:
        /*000c*/ 	.byte	0x04, 0x12
        /*000e*/ 	.short	(.L_3 - .L_2)
	.align		4
.L_2:
        /*0010*/ 	.word	index@(triton_poi_fused_add_clamp_29)
        /*0014*/ 	.word	0x00000000


	//----- nvinfo : EIATTR_FRAME_SIZE
	.align		4
.L_3:
        /*0018*/ 	.byte	0x04, 0x11
        /*001a*/ 	.short	(.L_5 - .L_4)
	.align		4
.L_4:
        /*001c*/ 	.word	index@(triton_poi_fused_add_clamp_29)
        /*0020*/ 	.word	0x00000000


	//----- nvinfo : EIATTR_MIN_STACK_SIZE
	.align		4
.L_5:
        /*0024*/ 	.byte	0x04, 0x12
        /*0026*/ 	.short	(.L_7 - .L_6)
	.align		4
.L_6:
        /*0028*/ 	.word	index@(triton_poi_fused_add_clamp_29)
        /*002c*/ 	.word	0x00000000
.L_7:


//--------------------- .nv.info.triton_poi_fused_add_clamp_29 --------------------------
	.section	.nv.info.triton_poi_fused_add_clamp_29,"",@"SHT_CUDA_INFO"
	.sectionflags	@""
	.align	4


	//----- nvinfo : EIATTR_CUDA_API_VERSION
	.align		4
        /*0000*/ 	.byte	0x04, 0x37
        /*0002*/ 	.short	(.L_9 - .L_8)
.L_8:
        /*0004*/ 	.word	0x0000007c


	//----- nvinfo : EIATTR_KPARAM_INFO
	.align		4
.L_9:
        /*0008*/ 	.byte	0x04, 0x17
        /*000a*/ 	.short	(.L_11 - .L_10)
.L_10:
        /*000c*/ 	.word	0x00000000
        /*0010*/ 	.short	0x0001
        /*0012*/ 	.short	0x0008
        /*0014*/ 	.byte	0x00, 0xf0, 0x11, 0x00


	//----- nvinfo : EIATTR_KPARAM_INFO
	.align		4
.L_11:
        /*0018*/ 	.byte	0x04, 0x17
        /*001a*/ 	.short	(.L_13 - .L_12)
.L_12:
        /*001c*/ 	.word	0x00000000
        /*0020*/ 	.short	0x0000
        /*0022*/ 	.short	0x0000
        /*0024*/ 	.byte	0x00, 0xf4, 0x21, 0x00


	//----- nvinfo : EIATTR_SPARSE_MMA_MASK
	.align		4
.L_13:
        /*0028*/ 	.byte	0x03, 0x50
        /*002a*/ 	.short	0x0000


	//----- nvinfo : EIATTR_MAXREG_COUNT
	.align		4
        /*002c*/ 	.byte	0x03, 0x1b
        /*002e*/ 	.short	0x00ff


	//----- nvinfo : EIATTR_EXIT_INSTR_OFFSETS
	.align		4
        /*0030*/ 	.byte	0x04, 0x1c
        /*0032*/ 	.short	(.L_15 - .L_14)


	//   ....[0]....
.L_14:
        /*0034*/ 	.word	0x00000180


	//   ....[1]....
        /*0038*/ 	.word	0x000001d0


	//----- nvinfo : EIATTR_REQNTID
	.align		4
.L_15:
        /*003c*/ 	.byte	0x04, 0x10
        /*003e*/ 	.short	(.L_17 - .L_16)
.L_16:
        /*0040*/ 	.word	0x00000020
        /*0044*/ 	.word	0x00000001
        /*0048*/ 	.word	0x00000001


	//----- nvinfo : EIATTR_CBANK_PARAM_SIZE
	.align		4
.L_17:
        /*004c*/ 	.byte	0x03, 0x19
        /*004e*/ 	.short	0x000c


	//----- nvinfo : EIATTR_PARAM_CBANK
	.align		4
        /*0050*/ 	.byte	0x04, 0x0a
        /*0052*/ 	.short	(.L_19 - .L_18)
	.align		4
.L_18:
        /*0054*/ 	.word	index@(.nv.constant0.triton_poi_fused_add_clamp_29)
        /*0058*/ 	.short	0x0210
        /*005a*/ 	.short	0x000c


	//----- nvinfo : EIATTR_SW_WAR
	.align		4
.L_19:
        /*005c*/ 	.byte	0x04, 0x36
        /*005e*/ 	.short	(.L_21 - .L_20)
.L_20:
        /*0060*/ 	.word	0x00000008
.L_21:


//--------------------- .nv.callgraph             --------------------------
	.section	.nv.callgraph,"",@"SHT_CUDA_CALLGRAPH"
	.align	4
	.sectionentsize	8
	.align		4
        /*0000*/ 	.word	0x00000000
	.align		4
        /*0004*/ 	.word	0xffffffff
	.align		4
        /*0008*/ 	.word	0x00000000
	.align		4
        /*000c*/ 	.word	0xfffffffe
	.align		4
        /*0010*/ 	.word	0x00000000
	.align		4
        /*0014*/ 	.word	0xfffffffd
	.align		4
        /*0018*/ 	.word	0x00000000
	.align		4
        /*001c*/ 	.word	0xfffffffc


//--------------------- .text.triton_poi_fused_add_clamp_29 --------------------------
	.section	.text.triton_poi_fused_add_clamp_29,"ax",@progbits
	.align	128
        .global         triton_poi_fused_add_clamp_29
        .type           triton_poi_fused_add_clamp_29,@function
        .size           triton_poi_fused_add_clamp_29,(.L_x_1 - triton_poi_fused_add_clamp_29)
        .other          triton_poi_fused_add_clamp_29,@"STO_CUDA_ENTRY STV_DEFAULT"
triton_poi_fused_add_clamp_29:
.text.triton_poi_fused_add_clamp_29:
[----:B------:R-:W0:Y:S02]  /*0000*/  LDC R1, c[0x0][0x28] ;  /* 0x00000a00ff017b82 */ /* 0x000e240000000800 */
[----:B------:R-:W1:Y:S01]  /*0010*/  S2R R0, SR_TID.X ;  /* 0x0000000000007919 */ /* 0x000e620000002100 */
[----:B------:R-:W2:Y:S01]  /*0020*/  S2R R5, SR_CTAID.X ;  /* 0x0000000000057919 */ /* 0x000ea20000002500 */
[----:B-1----:R-:W-:-:S05]  /*0030*/  IMAD.SHL.U32 R0, R0, 0x2, RZ ;  /* 0x0000000200007824 */ /* 0x002fca00078e00ff */
[----:B------:R-:W-:-:S05]  /*0040*/  LOP3.LUT R0, R0, 0x3e, RZ, 0xc0, !PT ;  /* 0x0000003e00007812 */ /* 0x000fca00078ec0ff */
[----:B--2---:R-:W-:-:S04]  /*0050*/  IMAD R5, R5, 0x40, R0 ;  /* 0x0000004005057824 */ /* 0x004fc800078e0200 */
[C---:B------:R-:W-:Y:S01]  /*0060*/  VIADD R0, R5.reuse, 0x1 ;  /* 0x0000000105007836 */ /* 0x040fe20000000000 */
[----:B------:R-:W-:Y:S02]  /*0070*/  I2FP.F32.S32 R2, R5 ;  /* 0x0000000500027245 */ /* 0x000fe40000201400 */
[----:B------:R-:W-:Y:S02]  /*0080*/  ISETP.GE.AND P0, PT, R5, 0x28, PT ;  /* 0x000000280500780c */ /* 0x000fe40003f06270 */
[----:B------:R-:W-:Y:S01]  /*0090*/  I2FP.F32.S32 R0, R0 ;  /* 0x0000000000007245 */ /* 0x000fe20000201400 */
[----:B------:R-:W-:-:S04]  /*00a0*/  FMUL R2, R2, 3.1025640964508056641 ;  /* 0x4046906902027820 */ /* 0x000fc80000400000 */
[----:B------:R-:W-:Y:S01]  /*00b0*/  FMUL R0, R0, 3.1025640964508056641 ;  /* 0x4046906900007820 */ /* 0x000fe20000400000 */
[----:B------:R-:W-:Y:S02]  /*00c0*/  FMNMX R4, RZ, R2, !PT ;  /* 0x00000002ff047209 */ /* 0x000fe40007800000 */
[----:B------:R-:W1:Y:S02]  /*00d0*/  LDC.64 R2, c[0x0][0x210] ;  /* 0x00008400ff027b82 */ /* 0x000e640000000a00 */
[----:B------:R-:W-:Y:S02]  /*00e0*/  FMNMX R0, RZ, R0, !PT ;  /* 0x00000000ff007209 */ /* 0x000fe40007800000 */
[----:B------:R-:W2:Y:S08]  /*00f0*/  F2I.TRUNC.NTZ R4, R4 ;  /* 0x0000000400047305 */ /* 0x000eb0000020f100 */
[----:B------:R-:W3:Y:S01]  /*0100*/  F2I.TRUNC.NTZ R0, R0 ;  /* 0x0000000000007305 */ /* 0x000ee2000020f100 */
[----:B--2---:R-:W-:-:S05]  /*0110*/  VIMNMX R6, R4, 0x78, PT ;  /* 0x0000007804067848 */ /* 0x004fca0003fe0100 */
[----:B------:R-:W-:Y:S02]  /*0120*/  VIADD R6, R6, 0x1 ;  /* 0x0000000106067836 */ /* 0x000fe40000000000 */
[----:B-1----:R-:W-:Y:S01]  /*0130*/  IMAD.WIDE R2, R5, 0x8, R2 ;  /* 0x0000000805027825 */ /* 0x002fe200078e0202 */
[----:B---3--:R-:W-:Y:S02]  /*0140*/  VIMNMX R7, R0, 0x78, PT ;  /* 0x0000007800077848 */ /* 0x008fe40003fe0100 */
[----:B------:R-:W-:-:S03]  /*0150*/  SHF.R.S32.HI R5, RZ, 0x1f, R6 ;  /* 0x0000001fff057819 */ /* 0x000fc60000011406 */
[----:B------:R-:W-:-:S05]  /*0160*/  VIADD R8, R7, 0x1 ;  /* 0x0000000107087836 */ /* 0x000fca0000000000 */
[----:B------:R-:W-:Y:S01]  /*0170*/  SHF.R.S32.HI R7, RZ, 0x1f, R8 ;  /* 0x0000001fff077819 */ /* 0x000fe20000011408 */
[----:B------:R-:W-:Y:S06]  /*0180*/  @P0 EXIT ;  /* 0x000000000000094d */ /* 0x000fec0003800000 */
[----:B------:R-:W-:Y:S01]  /*0190*/  IMAD.MOV.U32 R4, RZ, RZ, R6 ;  /* 0x000000ffff047224 */ /* 0x000fe200078e0006 */
[----:B------:R-:W-:Y:S01]  /*01a0*/  ULDC.64 UR4, c[0x0][0x208] ;  /* 0x0000820000047ab9 */ /* 0x000fe20000000a00 */
[----:B------:R-:W-:-:S05]  /*01b0*/  IMAD.MOV.U32 R6, RZ, RZ, R8 ;  /* 0x000000ffff067224 */ /* 0x000fca00078e0008 */
[----:B------:R-:W-:Y:S01]  /*01c0*/  STG.E.128 desc[UR4][R2.64], R4 ;  /* 0x0000000402007986 */ /* 0x000fe2000c101d04 */
[----:B------:R-:W-:Y:S05]  /*01d0*/  EXIT ;  /* 0x000000000000794d */ /* 0x000fea0003800000 */
.L_x_0:
[----:B------:R-:W-:-:S00]  /*01e0*/  BRA `(.L_x_0) ;  /* 0xfffffffc00fc7947 */ /* 0x000fc0000383ffff */
[----:B------:R-:W-:-:S00]  /*01f0*/  NOP ;  /* 0x0000000000007918 */ /* 0x000fc00000000000 */
        /* <DEDUP_REMOVED lines=8> */
.L_x_1:


//--------------------- .nv.constant0.triton_poi_fused_add_clamp_29 --------------------------
	.section	.nv.constant0.triton_poi_fused_add_clamp_29,"a",@progbits
	.sectionflags	@""
	.align	4
.nv.constant0.triton_poi_fused_add_clamp_29:
	.zero		540
